//
// Generated by NVIDIA NVVM Compiler
//
// Compiler Build ID: CL-36424714
// Cuda compilation tools, release 13.0, V13.0.88
// Based on NVVM 20.0.0
//

.version 9.0
.target sm_100
.address_size 64

	// .globl	_Z19game_of_life_kernelPKmPmii

.visible .entry _Z19game_of_life_kernelPKmPmii(
	.param .u64 .ptr .align 1 _Z19game_of_life_kernelPKmPmii_param_0,
	.param .u64 .ptr .align 1 _Z19game_of_life_kernelPKmPmii_param_1,
	.param .u32 _Z19game_of_life_kernelPKmPmii_param_2,
	.param .u32 _Z19game_of_life_kernelPKmPmii_param_3
)
{
	.reg .pred 	%p<12>;
	.reg .b32 	%r<48>;
	.reg .b64 	%rd<131>;

	ld.param.u32 	%r4, [_Z19game_of_life_kernelPKmPmii_param_2];
	ld.param.u32 	%r5, [_Z19game_of_life_kernelPKmPmii_param_3];
	cvt.s64.s32 	%rd1, %r4;
	mul.wide.s32 	%rd2, %r5, %r4;
	mov.u32 	%r6, %ctaid.x;
	mov.u32 	%r7, %ntid.x;
	mov.u32 	%r8, %tid.x;
	mad.lo.s32 	%r9, %r6, %r7, %r8;
	cvt.u64.u32 	%rd118, %r9;
	setp.le.u64 	%p1, %rd2, %rd118;
	@%p1 bra 	$L__BB0_20;
	cvt.u32.u64 	%r10, %rd1;
$L__BB0_2:
	or.b64  	%rd36, %rd118, %rd1;
	and.b64  	%rd37, %rd36, -4294967296;
	setp.ne.s64 	%p2, %rd37, 0;
	@%p2 bra 	$L__BB0_4;
	cvt.u32.u64 	%r11, %rd118;
	div.u32 	%r12, %r11, %r10;
	mul.lo.s32 	%r13, %r12, %r10;
	sub.s32 	%r14, %r11, %r13;
	cvt.u64.u32 	%rd119, %r12;
	cvt.u64.u32 	%rd120, %r14;
	bra.uni 	$L__BB0_5;
$L__BB0_4:
	div.u64 	%rd119, %rd118, %rd1;
	mul.lo.s64 	%rd38, %rd119, %rd1;
	sub.s64 	%rd120, %rd118, %rd38;
$L__BB0_5:
	ld.param.u64 	%rd115, [_Z19game_of_life_kernelPKmPmii_param_0];
	cvt.u32.u64 	%r1, %rd119;
	cvt.u32.u64 	%r2, %rd120;
	shl.b64 	%rd42, %rd118, 3;
	add.s64 	%rd40, %rd115, %rd42;
	// begin inline asm
	ld.global.nc.u64 %rd39, [%rd40];
	// end inline asm
	setp.lt.s32 	%p3, %r2, 1;
	mov.b64 	%rd121, 0;
	@%p3 bra 	$L__BB0_7;
	add.s64 	%rd44, %rd40, -8;
	// begin inline asm
	ld.global.nc.u64 %rd121, [%rd44];
	// end inline asm
$L__BB0_7:
	add.s32 	%r3, %r2, 1;
	setp.ge.s32 	%p4, %r3, %r4;
	mov.b64 	%rd122, 0;
	@%p4 bra 	$L__BB0_9;
	add.s64 	%rd47, %rd40, 8;
	// begin inline asm
	ld.global.nc.u64 %rd122, [%rd47];
	// end inline asm
$L__BB0_9:
	setp.lt.s32 	%p5, %r1, 1;
	mov.b64 	%rd124, 0;
	mov.u64 	%rd125, %rd124;
	mov.u64 	%rd126, %rd124;
	@%p5 bra 	$L__BB0_14;
	ld.param.u64 	%rd116, [_Z19game_of_life_kernelPKmPmii_param_0];
	setp.lt.s32 	%p6, %r2, 1;
	sub.s64 	%rd52, %rd118, %rd1;
	shl.b64 	%rd53, %rd52, 3;
	add.s64 	%rd50, %rd116, %rd53;
	// begin inline asm
	ld.global.nc.u64 %rd125, [%rd50];
	// end inline asm
	mov.b64 	%rd124, 0;
	@%p6 bra 	$L__BB0_12;
	add.s64 	%rd55, %rd50, -8;
	// begin inline asm
	ld.global.nc.u64 %rd124, [%rd55];
	// end inline asm
$L__BB0_12:
	setp.ge.s32 	%p7, %r3, %r4;
	mov.b64 	%rd126, 0;
	@%p7 bra 	$L__BB0_14;
	add.s64 	%rd58, %rd50, 8;
	// begin inline asm
	ld.global.nc.u64 %rd126, [%rd58];
	// end inline asm
$L__BB0_14:
	add.s32 	%r15, %r1, 1;
	setp.ge.s32 	%p8, %r15, %r5;
	mov.b64 	%rd128, 0;
	mov.u64 	%rd129, %rd128;
	mov.u64 	%rd130, %rd128;
	@%p8 bra 	$L__BB0_19;
	setp.lt.s32 	%p9, %r2, 1;
	shl.b64 	%rd63, %rd1, 3;
	add.s64 	%rd61, %rd40, %rd63;
	// begin inline asm
	ld.global.nc.u64 %rd129, [%rd61];
	// end inline asm
	mov.b64 	%rd128, 0;
	@%p9 bra 	$L__BB0_17;
	add.s64 	%rd65, %rd61, -8;
	// begin inline asm
	ld.global.nc.u64 %rd128, [%rd65];
	// end inline asm
$L__BB0_17:
	setp.ge.s32 	%p10, %r3, %r4;
	mov.b64 	%rd130, 0;
	@%p10 bra 	$L__BB0_19;
	add.s64 	%rd68, %rd61, 8;
	// begin inline asm
	ld.global.nc.u64 %rd130, [%rd68];
	// end inline asm
$L__BB0_19:
	ld.param.u64 	%rd117, [_Z19game_of_life_kernelPKmPmii_param_1];
	mov.b64 	{%r16, %r17}, %rd124;
	mov.b64 	{%r18, %r19}, %rd125;
	shf.l.wrap.b32 	%r20, %r17, %r18, 1;
	shf.l.wrap.b32 	%r21, %r18, %r19, 1;
	mov.b64 	%rd69, {%r20, %r21};
	mov.b64 	{%r22, %r23}, %rd126;
	shf.l.wrap.b32 	%r24, %r19, %r22, 31;
	shf.l.wrap.b32 	%r25, %r18, %r19, 31;
	mov.b64 	%rd70, {%r25, %r24};
	mov.b64 	{%r26, %r27}, %rd121;
	mov.b64 	{%r28, %r29}, %rd39;
	shf.l.wrap.b32 	%r30, %r27, %r28, 1;
	shf.l.wrap.b32 	%r31, %r28, %r29, 1;
	mov.b64 	%rd71, {%r30, %r31};
	mov.b64 	{%r32, %r33}, %rd122;
	shf.l.wrap.b32 	%r34, %r29, %r32, 31;
	shf.l.wrap.b32 	%r35, %r28, %r29, 31;
	mov.b64 	%rd72, {%r35, %r34};
	mov.b64 	{%r36, %r37}, %rd128;
	mov.b64 	{%r38, %r39}, %rd129;
	shf.l.wrap.b32 	%r40, %r37, %r38, 1;
	shf.l.wrap.b32 	%r41, %r38, %r39, 1;
	mov.b64 	%rd73, {%r40, %r41};
	mov.b64 	{%r42, %r43}, %rd130;
	shf.l.wrap.b32 	%r44, %r39, %r42, 31;
	shf.l.wrap.b32 	%r45, %r38, %r39, 31;
	mov.b64 	%rd74, {%r45, %r44};
	xor.b64  	%rd75, %rd69, %rd125;
	xor.b64  	%rd76, %rd75, %rd70;
	or.b64  	%rd77, %rd70, %rd125;
	and.b64  	%rd78, %rd77, %rd69;
	and.b64  	%rd79, %rd70, %rd125;
	or.b64  	%rd80, %rd78, %rd79;
	xor.b64  	%rd81, %rd72, %rd71;
	xor.b64  	%rd82, %rd81, %rd73;
	or.b64  	%rd83, %rd73, %rd72;
	and.b64  	%rd84, %rd83, %rd71;
	and.b64  	%rd85, %rd73, %rd72;
	or.b64  	%rd86, %rd84, %rd85;
	xor.b64  	%rd87, %rd74, %rd129;
	and.b64  	%rd88, %rd74, %rd129;
	xor.b64  	%rd89, %rd82, %rd76;
	xor.b64  	%rd90, %rd89, %rd87;
	or.b64  	%rd91, %rd87, %rd82;
	and.b64  	%rd92, %rd91, %rd76;
	and.b64  	%rd93, %rd87, %rd82;
	or.b64  	%rd94, %rd92, %rd93;
	xor.b64  	%rd95, %rd88, %rd80;
	xor.b64  	%rd96, %rd95, %rd86;
	or.b64  	%rd97, %rd86, %rd88;
	and.b64  	%rd98, %rd97, %rd80;
	and.b64  	%rd99, %rd86, %rd88;
	or.b64  	%rd100, %rd98, %rd99;
	xor.b64  	%rd101, %rd96, %rd94;
	and.b64  	%rd102, %rd96, %rd94;
	or.b64  	%rd103, %rd100, %rd102;
	not.b64 	%rd104, %rd103;
	and.b64  	%rd105, %rd90, %rd104;
	or.b64  	%rd106, %rd103, %rd90;
	not.b64 	%rd107, %rd106;
	and.b64  	%rd108, %rd39, %rd107;
	or.b64  	%rd109, %rd108, %rd105;
	and.b64  	%rd110, %rd109, %rd101;
	cvta.to.global.u64 	%rd111, %rd117;
	shl.b64 	%rd112, %rd118, 3;
	add.s64 	%rd113, %rd111, %rd112;
	st.global.u64 	[%rd113], %rd110;
	mov.u32 	%r46, %ntid.x;
	mov.u32 	%r47, %nctaid.x;
	mul.wide.u32 	%rd114, %r46, %r47;
	add.s64 	%rd118, %rd118, %rd114;
	setp.lt.u64 	%p11, %rd118, %rd2;
	@%p11 bra 	$L__BB0_2;
$L__BB0_20:
	ret;

}


// ===== COMPILED SASS (sm_100) =====

	.target	sm_100

	.elftype	@"ET_EXEC"


//--------------------- .note.nv.tkinfo           --------------------------
	.section	.note.nv.tkinfo,"",@"SHT_NOTE"
	.sectionflags	@"SHF_NOTE_NV_TKINFO"
	.tkinfo
        /*0018*/ 	.word	0x00000002
        /*0030*/ 	.string	""
        /*0030*/ 	.string	"ptxas"
        /*0030*/ 	.string	"Cuda compilation tools, release 13.0, V13.0.88"
        /*0030*/ 	.string	"Build cuda_13.0.r13.0/compiler.36424714_0"
        /*0030*/ 	.string	"-arch sm_100 -m 64 "



//--------------------- .note.nv.cuinfo           --------------------------
	.section	.note.nv.cuinfo,"",@"SHT_NOTE"
	.sectionflags	@"SHF_NOTE_NV_CUINFO"
        /*0018*/ 	.short	0x0002
        /*001a*/ 	.short	0x0064
        /*001c*/ 	.short	0x0082
	.zero		2


//--------------------- .nv.info                  --------------------------
	.section	.nv.info,"",@"SHT_CUDA_INFO"
	.align	4


	//----- nvinfo : EIATTR_REGCOUNT
	.align		4
        /*0000*/ 	.byte	0x04, 0x2f
        /*0002*/ 	.short	(.L_1 - .L_0)
	.align		4
.L_0:
        /*0004*/ 	.word	index@(_Z19game_of_life_kernelPKmPmii)
        /*0008*/ 	.word	0x00000020


	//----- nvinfo : EIATTR_FRAME_SIZE
	.align		4
.L_1:
        /*000c*/ 	.byte	0x04, 0x11
        /*000e*/ 	.short	(.L_3 - .L_2)
	.align		4
.L_2:
        /*0010*/ 	.word	index@($__internal_0_$__cuda_sm20_div_u64)
        /*0014*/ 	.word	0x00000000


	//----- nvinfo : EIATTR_FRAME_SIZE
	.align		4
.L_3:
        /*0018*/ 	.byte	0x04, 0x11
        /*001a*/ 	.short	(.L_5 - .L_4)
	.align		4
.L_4:
        /*001c*/ 	.word	index@(_Z19game_of_life_kernelPKmPmii)
        /*0020*/ 	.word	0x00000000


	//----- nvinfo : EIATTR_MIN_STACK_SIZE
	.align		4
.L_5:
        /*0024*/ 	.byte	0x04, 0x12
        /*0026*/ 	.short	(.L_7 - .L_6)
	.align		4
.L_6:
        /*0028*/ 	.word	index@(_Z19game_of_life_kernelPKmPmii)
        /*002c*/ 	.word	0x00000000
.L_7:


//--------------------- .nv.compat                --------------------------
	.section	.nv.compat,"",@"SHT_CUDA_COMPAT_INFO"
	.align	4
        /*0000*/ 	.byte	0x02, 0x09, 0x00, 0x00, 0x02, 0x02, 0x01, 0x00, 0x02, 0x05, 0x05, 0x00, 0x03, 0x07, 0x01, 0x01
        /*0010*/ 	.byte	0x02, 0x03, 0x00, 0x00, 0x02, 0x06, 0x01, 0x00, 0x04, 0x0b, 0x08, 0x00, 0x09, 0x00, 0x00, 0x00
        /*0020*/ 	.byte	0x00, 0x00, 0x00, 0x00


//--------------------- .nv.info._Z19game_of_life_kernelPKmPmii --------------------------
	.section	.nv.info._Z19game_of_life_kernelPKmPmii,"",@"SHT_CUDA_INFO"
	.sectionflags	@""
	.align	4


	//----- nvinfo : EIATTR_CUDA_API_VERSION
	.align		4
        /*0000*/ 	.byte	0x04, 0x37
        /*0002*/ 	.short	(.L_9 - .L_8)
.L_8:
        /*0004*/ 	.word	0x00000082


	//----- nvinfo : EIATTR_KPARAM_INFO
	.align		4
.L_9:
        /*0008*/ 	.byte	0x04, 0x17
        /*000a*/ 	.short	(.L_11 - .L_10)
.L_10:
        /*000c*/ 	.word	0x00000000
        /*0010*/ 	.short	0x0003
        /*0012*/ 	.short	0x0014
        /*0014*/ 	.byte	0x00, 0xf0, 0x11, 0x00


	//----- nvinfo : EIATTR_KPARAM_INFO
	.align		4
.L_11:
        /*0018*/ 	.byte	0x04, 0x17
        /*001a*/ 	.short	(.L_13 - .L_12)
.L_12:
        /*001c*/ 	.word	0x00000000
        /*0020*/ 	.short	0x0002
        /*0022*/ 	.short	0x0010
        /*0024*/ 	.byte	0x00, 0xf0, 0x11, 0x00


	//----- nvinfo : EIATTR_KPARAM_INFO
	.align		4
.L_13:
        /*0028*/ 	.byte	0x04, 0x17
        /*002a*/ 	.short	(.L_15 - .L_14)
.L_14:
        /*002c*/ 	.word	0x00000000
        /*0030*/ 	.short	0x0001
        /*0032*/ 	.short	0x0008
        /*0034*/ 	.byte	0x00, 0xf5, 0x21, 0x00


	//----- nvinfo : EIATTR_KPARAM_INFO
	.align		4
.L_15:
        /*0038*/ 	.byte	0x04, 0x17
        /*003a*/ 	.short	(.L_17 - .L_16)
.L_16:
        /*003c*/ 	.word	0x00000000
        /*0040*/ 	.short	0x0000
        /*0042*/ 	.short	0x0000
        /*0044*/ 	.byte	0x00, 0xf5, 0x21, 0x00


	//----- nvinfo : EIATTR_SPARSE_MMA_MASK
	.align		4
.L_17:
        /*0048*/ 	.byte	0x03, 0x50
        /*004a*/ 	.short	0x0000


	//----- nvinfo : EIATTR_MAXREG_COUNT
	.align		4
        /*004c*/ 	.byte	0x03, 0x1b
        /*004e*/ 	.short	0x00ff


	//----- nvinfo : EIATTR_MERCURY_ISA_VERSION
	.align		4
        /*0050*/ 	.byte	0x03, 0x5f
        /*0052*/ 	.short	0x0101


	//----- nvinfo : EIATTR_VRC_CTA_INIT_COUNT
	.align		4
        /*0054*/ 	.byte	0x02, 0x4a
	.zero		1
	.zero		1


	//----- nvinfo : EIATTR_EXIT_INSTR_OFFSETS
	.align		4
        /*0058*/ 	.byte	0x04, 0x1c
        /*005a*/ 	.short	(.L_19 - .L_18)


	//   ....[0]....
.L_18:
        /*005c*/ 	.word	0x00000090


	//   ....[1]....
        /*0060*/ 	.word	0x00000940


	//----- nvinfo : EIATTR_CRS_STACK_SIZE
	.align		4
.L_19:
        /*0064*/ 	.byte	0x04, 0x1e
        /*0066*/ 	.short	(.L_21 - .L_20)
.L_20:
        /*0068*/ 	.word	0x00000000


	//----- nvinfo : EIATTR_CBANK_PARAM_SIZE
	.align		4
.L_21:
        /*006c*/ 	.byte	0x03, 0x19
        /*006e*/ 	.short	0x0018


	//----- nvinfo : EIATTR_PARAM_CBANK
	.align		4
        /*0070*/ 	.byte	0x04, 0x0a
        /*0072*/ 	.short	(.L_23 - .L_22)
	.align		4
.L_22:
        /*0074*/ 	.word	index@(.nv.constant0._Z19game_of_life_kernelPKmPmii)
        /*0078*/ 	.short	0x0380
        /*007a*/ 	.short	0x0018


	//----- nvinfo : EIATTR_SW_WAR
	.align		4
.L_23:
        /*007c*/ 	.byte	0x04, 0x36
        /*007e*/ 	.short	(.L_25 - .L_24)
.L_24:
        /*0080*/ 	.word	0x00000008
.L_25:


//--------------------- .nv.callgraph             --------------------------
	.section	.nv.callgraph,"",@"SHT_CUDA_CALLGRAPH"
	.align	4
	.sectionentsize	8
	.align		4
        /*0000*/ 	.word	0x00000000
	.align		4
        /*0004*/ 	.word	0xffffffff
	.align		4
        /*0008*/ 	.word	0x00000000
	.align		4
        /*000c*/ 	.word	0xfffffffe
	.align		4
        /*0010*/ 	.word	0x00000000
	.align		4
        /*0014*/ 	.word	0xfffffffd
	.align		4
        /*0018*/ 	.word	0x00000000
	.align		4
        /*001c*/ 	.word	0xfffffffc


//--------------------- .text._Z19game_of_life_kernelPKmPmii --------------------------
	.section	.text._Z19game_of_life_kernelPKmPmii,"ax",@progbits
	.align	128
        .global         _Z19game_of_life_kernelPKmPmii
        .type           _Z19game_of_life_kernelPKmPmii,@function
        .size           _Z19game_of_life_kernelPKmPmii,(.L_x_9 - _Z19game_of_life_kernelPKmPmii)
        .other          _Z19game_of_life_kernelPKmPmii,@"STO_CUDA_ENTRY STV_DEFAULT"
_Z19game_of_life_kernelPKmPmii:
.text._Z19game_of_life_kernelPKmPmii:
[----:B------:R-:W-:Y:S01]  /*0000*/  LDC R1, c[0x0][0x37c] ;  /* 0x0000df00ff017b82 */ /* 0x000fe20000000800 */
[----:B------:R-:W0:Y:S07]  /*0010*/  S2R R3, SR_TID.X ;  /* 0x0000000000037919 */ /* 0x000e2e0000002100 */
[----:B------:R-:W0:Y:S08]  /*0020*/  S2UR UR4, SR_CTAID.X ;  /* 0x00000000000479c3 */ /* 0x000e300000002500 */
[----:B------:R-:W0:Y:S08]  /*0030*/  LDC R0, c[0x0][0x360] ;  /* 0x0000d800ff007b82 */ /* 0x000e300000000800 */
[----:B------:R-:W1:Y:S01]  /*0040*/  LDC.64 R4, c[0x0][0x390] ;  /* 0x0000e400ff047b82 */ /* 0x000e620000000a00 */
[----:B0-----:R-:W-:-:S02]  /*0050*/  IMAD R0, R0, UR4, R3 ;  /* 0x0000000400007c24 */ /* 0x001fc4000f8e0203 */
[----:B-1----:R-:W-:-:S03]  /*0060*/  IMAD.WIDE R2, R5, R4, RZ ;  /* 0x0000000405027225 */ /* 0x002fc600078e02ff */
[----:B------:R-:W-:-:S04]  /*0070*/  ISETP.GT.U32.AND P0, PT, R2, R0, PT ;  /* 0x000000000200720c */ /* 0x000fc80003f04070 */
[----:B------:R-:W-:-:S13]  /*0080*/  ISETP.GT.U32.AND.EX P0, PT, R3, RZ, PT, P0 ;  /* 0x000000ff0300720c */ /* 0x000fda0003f04100 */
[----:B------:R-:W-:Y:S05]  /*0090*/  @!P0 EXIT ;  /* 0x000000000000894d */ /* 0x000fea0003800000 */
[----:B------:R-:W-:Y:S01]  /*00a0*/  SHF.R.S32.HI R11, RZ, 0x1f, R4 ;  /* 0x0000001fff0b7819 */ /* 0x000fe20000011404 */
[----:B------:R-:W-:Y:S01]  /*00b0*/  IMAD.MOV.U32 R13, RZ, RZ, RZ ;  /* 0x000000ffff0d7224 */ /* 0x000fe200078e00ff */
[----:B------:R-:W0:Y:S01]  /*00c0*/  LDCU.64 UR6, c[0x0][0x358] ;  /* 0x00006b00ff0677ac */ /* 0x000e220008000a00 */
[----:B------:R-:W1:Y:S01]  /*00d0*/  LDCU UR10, c[0x0][0x390] ;  /* 0x00007200ff0a77ac */ /* 0x000e620008000800 */
[----:B------:R-:W2:Y:S01]  /*00e0*/  LDCU UR5, c[0x0][0x394] ;  /* 0x00007280ff0577ac */ /* 0x000ea20008000800 */
[----:B------:R-:W3:Y:S03]  /*00f0*/  LDCU.64 UR8, c[0x0][0x388] ;  /* 0x00007100ff0877ac */ /* 0x000ee60008000a00 */
.L_x_7:
[----:B------:R-:W-:Y:S01]  /*0100*/  LOP3.LUT R4, R13, R11, RZ, 0xfc, !PT ;  /* 0x0000000b0d047212 */ /* 0x000fe200078efcff */
[----:B------:R-:W-:Y:S03]  /*0110*/  BSSY.RECONVERGENT B0, `(.L_x_0) ;  /* 0x000001f000007945 */ /* 0x000fe60003800200 */
[----:B------:R-:W-:-:S13]  /*0120*/  ISETP.NE.U32.AND P0, PT, R4, RZ, PT ;  /* 0x000000ff0400720c */ /* 0x000fda0003f05070 */
[----:B------:R-:W-:Y:S05]  /*0130*/  @P0 BRA `(.L_x_1) ;  /* 0x0000000000580947 */ /* 0x000fea0003800000 */
[----:B-1----:R-:W-:-:S04]  /*0140*/  IMAD.U32 R17, RZ, RZ, UR10 ;  /* 0x0000000aff117e24 */ /* 0x002fc8000f8e00ff */
[----:B------:R-:W1:Y:S01]  /*0150*/  I2F.U32.RP R6, R17 ;  /* 0x0000001100067306 */ /* 0x000e620000209000 */
[----:B------:R-:W-:-:S07]  /*0160*/  ISETP.NE.U32.AND P2, PT, R17, RZ, PT ;  /* 0x000000ff1100720c */ /* 0x000fce0003f45070 */
[----:B-1----:R-:W1:Y:S02]  /*0170*/  MUFU.RCP R6, R6 ;  /* 0x0000000600067308 */ /* 0x002e640000001000 */
[----:B-1----:R-:W-:-:S06]  /*0180*/  VIADD R4, R6, 0xffffffe ;  /* 0x0ffffffe06047836 */ /* 0x002fcc0000000000 */
[----:B------:R1:W4:Y:S02]  /*0190*/  F2I.FTZ.U32.TRUNC.NTZ R5, R4 ;  /* 0x0000000400057305 */ /* 0x000324000021f000 */
[----:B-1----:R-:W-:Y:S02]  /*01a0*/  IMAD.MOV.U32 R4, RZ, RZ, RZ ;  /* 0x000000ffff047224 */ /* 0x002fe400078e00ff */
[----:B----4-:R-:W-:-:S04]  /*01b0*/  IMAD R7, R5, R17, RZ ;  /* 0x0000001105077224 */ /* 0x010fc800078e02ff */
[----:B------:R-:W-:-:S04]  /*01c0*/  IMAD.MOV R7, RZ, RZ, -R7 ;  /* 0x000000ffff077224 */ /* 0x000fc800078e0a07 */
[----:B------:R-:W-:-:S06]  /*01d0*/  IMAD.HI.U32 R5, R5, R7, R4 ;  /* 0x0000000705057227 */ /* 0x000fcc00078e0004 */
[----:B------:R-:W-:-:S04]  /*01e0*/  IMAD.HI.U32 R5, R5, R0, RZ ;  /* 0x0000000005057227 */ /* 0x000fc800078e00ff */
[----:B------:R-:W-:-:S04]  /*01f0*/  IMAD.MOV R8, RZ, RZ, -R5 ;  /* 0x000000ffff087224 */ /* 0x000fc800078e0a05 */
[----:B------:R-:W-:-:S05]  /*0200*/  IMAD R8, R17, R8, R0 ;  /* 0x0000000811087224 */ /* 0x000fca00078e0200 */
[----:B------:R-:W-:-:S13]  /*0210*/  ISETP.GE.U32.AND P0, PT, R8, R17, PT ;  /* 0x000000110800720c */ /* 0x000fda0003f06070 */
[----:B------:R-:W-:Y:S02]  /*0220*/  @P0 IMAD.IADD R8, R8, 0x1, -R17 ;  /* 0x0000000108080824 */ /* 0x000fe400078e0a11 */
[----:B------:R-:W-:-:S03]  /*0230*/  @P0 VIADD R5, R5, 0x1 ;  /* 0x0000000105050836 */ /* 0x000fc60000000000 */
[----:B------:R-:W-:-:S13]  /*0240*/  ISETP.GE.U32.AND P1, PT, R8, R17, PT ;  /* 0x000000110800720c */ /* 0x000fda0003f26070 */
[----:B------:R-:W-:Y:S01]  /*0250*/  @P1 VIADD R5, R5, 0x1 ;  /* 0x0000000105051836 */ /* 0x000fe20000000000 */
[----:B------:R-:W-:-:S05]  /*0260*/  @!P2 LOP3.LUT R5, RZ, R17, RZ, 0x33, !PT ;  /* 0x00000011ff05a212 */ /* 0x000fca00078e33ff */
[----:B------:R-:W-:-:S04]  /*0270*/  IMAD.MOV R4, RZ, RZ, -R5 ;  /* 0x000000ffff047224 */ /* 0x000fc800078e0a05 */
[----:B------:R-:W-:Y:S01]  /*0280*/  IMAD R4, R17, R4, R0 ;  /* 0x0000000411047224 */ /* 0x000fe200078e0200 */
[----:B------:R-:W-:Y:S06]  /*0290*/  BRA `(.L_x_2) ;  /* 0x0000000000187947 */ /* 0x000fec0003800000 */
.L_x_1:
[----:B------:R-:W-:-:S07]  /*02a0*/  MOV R4, 0x2c0 ;  /* 0x000002c000047802 */ /* 0x000fce0000000f00 */
[----:B0123--:R-:W-:Y:S05]  /*02b0*/  CALL.REL.NOINC `($__internal_0_$__cuda_sm20_div_u64) ;  /* 0x0000000400a47944 */ /* 0x00ffea0003c00000 */
[--C-:B------:R-:W-:Y:S02]  /*02c0*/  IMAD.MOV R4, RZ, RZ, -R6.reuse ;  /* 0x000000ffff047224 */ /* 0x100fe400078e0a06 */
[----:B------:R-:W-:Y:S02]  /*02d0*/  IMAD.U32 R17, RZ, RZ, UR10 ;  /* 0x0000000aff117e24 */ /* 0x000fe4000f8e00ff */
[----:B------:R-:W-:Y:S02]  /*02e0*/  IMAD.MOV.U32 R5, RZ, RZ, R6 ;  /* 0x000000ffff057224 */ /* 0x000fe400078e0006 */
[----:B------:R-:W-:-:S07]  /*02f0*/  IMAD R4, R4, R17, R0 ;  /* 0x0000001104047224 */ /* 0x000fce00078e0200 */
.L_x_2:
[----:B0-23--:R-:W-:Y:S05]  /*0300*/  BSYNC.RECONVERGENT B0 ;  /* 0x0000000000007941 */ /* 0x00dfea0003800200 */
.L_x_0:
[----:B------:R-:W0:Y:S01]  /*0310*/  LDC.64 R8, c[0x0][0x380] ;  /* 0x0000e000ff087b82 */ /* 0x000e220000000a00 */
[C---:B------:R-:W-:Y:S01]  /*0320*/  VIADD R6, R4.reuse, 0x1 ;  /* 0x0000000104067836 */ /* 0x040fe20000000000 */
[----:B------:R-:W-:Y:S01]  /*0330*/  ISETP.GE.AND P0, PT, R4, 0x1, PT ;  /* 0x000000010400780c */ /* 0x000fe20003f06270 */
[----:B------:R-:W-:Y:S02]  /*0340*/  IMAD.MOV.U32 R23, RZ, RZ, RZ ;  /* 0x000000ffff177224 */ /* 0x000fe400078e00ff */
[----:B------:R-:W-:Y:S01]  /*0350*/  IMAD.MOV.U32 R15, RZ, RZ, RZ ;  /* 0x000000ffff0f7224 */ /* 0x000fe200078e00ff */
[----:B------:R-:W-:Y:S02]  /*0360*/  ISETP.GE.AND P1, PT, R6, R17, PT ;  /* 0x000000110600720c */ /* 0x000fe40003f26270 */
[----:B0-----:R-:W-:-:S04]  /*0370*/  LEA R18, P2, R0, R8, 0x3 ;  /* 0x0000000800127211 */ /* 0x001fc800078418ff */
[----:B------:R-:W-:-:S05]  /*0380*/  LEA.HI.X R19, R0, R9, R13, 0x3, P2 ;  /* 0x0000000900137211 */ /* 0x000fca00010f1c0d */
[----:B------:R0:W5:Y:S04]  /*0390*/  @P0 LDG.E.CONSTANT R23, desc[UR6][R18.64+-0x4] ;  /* 0xfffffc0612170981 */ /* 0x000168000c1e9900 */
[----:B------:R0:W5:Y:S04]  /*03a0*/  @!P1 LDG.E.CONSTANT R15, desc[UR6][R18.64+0x8] ;  /* 0x00000806120f9981 */ /* 0x000168000c1e9900 */
[----:B------:R0:W5:Y:S01]  /*03b0*/  LDG.E.64.CONSTANT R6, desc[UR6][R18.64] ;  /* 0x0000000612067981 */ /* 0x000162000c1e9b00 */
[C---:B------:R-:W-:Y:S01]  /*03c0*/  ISETP.GE.AND P3, PT, R5.reuse, 0x1, PT ;  /* 0x000000010500780c */ /* 0x040fe20003f66270 */
[----:B------:R-:W-:Y:S01]  /*03d0*/  VIADD R4, R5, 0x1 ;  /* 0x0000000105047836 */ /* 0x000fe20000000000 */
[----:B------:R-:W-:Y:S01]  /*03e0*/  BSSY.RECONVERGENT B0, `(.L_x_3) ;  /* 0x000000f000007945 */ /* 0x000fe20003800200 */
[----:B------:R-:W-:-:S02]  /*03f0*/  IMAD.MOV.U32 R25, RZ, RZ, RZ ;  /* 0x000000ffff197224 */ /* 0x000fc400078e00ff */
[----:B------:R-:W-:Y:S01]  /*0400*/  IMAD.MOV.U32 R27, RZ, RZ, RZ ;  /* 0x000000ffff1b7224 */ /* 0x000fe200078e00ff */
[----:B------:R-:W-:Y:S02]  /*0410*/  ISETP.GE.AND P2, PT, R4, UR5, PT ;  /* 0x0000000504007c0c */ /* 0x000fe4000bf46270 */
[----:B------:R-:W-:-:S05]  /*0420*/  CS2R R4, SRZ ;  /* 0x0000000000047805 */ /* 0x000fca000001ff00 */
[----:B0-----:R-:W-:Y:S06]  /*0430*/  @!P3 BRA `(.L_x_4) ;  /* 0x000000000024b947 */ /* 0x001fec0003800000 */
[----:B------:R-:W-:Y:S01]  /*0440*/  IADD3 R4, P3, PT, R0, -R17, RZ ;  /* 0x8000001100047210 */ /* 0x000fe20007f7e0ff */
[----:B------:R-:W-:Y:S02]  /*0450*/  IMAD.MOV.U32 R25, RZ, RZ, RZ ;  /* 0x000000ffff197224 */ /* 0x000fe400078e00ff */
[----:B------:R-:W-:Y:S01]  /*0460*/  IMAD.MOV.U32 R27, RZ, RZ, RZ ;  /* 0x000000ffff1b7224 */ /* 0x000fe200078e00ff */
[----:B------:R-:W-:Y:S01]  /*0470*/  LEA R8, P4, R4, R8, 0x3 ;  /* 0x0000000804087211 */ /* 0x000fe200078818ff */
[----:B------:R-:W-:-:S05]  /*0480*/  IMAD.X R5, R13, 0x1, ~R11, P3 ;  /* 0x000000010d057824 */ /* 0x000fca00018e0e0b */
[----:B------:R-:W-:-:S05]  /*0490*/  LEA.HI.X R9, R4, R9, R5, 0x3, P4 ;  /* 0x0000000904097211 */ /* 0x000fca00020f1c05 */
[----:B------:R0:W5:Y:S04]  /*04a0*/  @P0 LDG.E.CONSTANT R25, desc[UR6][R8.64+-0x4] ;  /* 0xfffffc0608190981 */ /* 0x000168000c1e9900 */
[----:B------:R0:W5:Y:S04]  /*04b0*/  @!P1 LDG.E.CONSTANT R27, desc[UR6][R8.64+0x8] ;  /* 0x00000806081b9981 */ /* 0x000168000c1e9900 */
[----:B------:R0:W5:Y:S02]  /*04c0*/  LDG.E.64.CONSTANT R4, desc[UR6][R8.64] ;  /* 0x0000000608047981 */ /* 0x000164000c1e9b00 */
.L_x_4:
[----:B------:R-:W-:Y:S05]  /*04d0*/  BSYNC.RECONVERGENT B0 ;  /* 0x0000000000007941 */ /* 0x000fea0003800200 */
.L_x_3:
[----:B------:R-:W-:Y:S01]  /*04e0*/  BSSY.RECONVERGENT B0, `(.L_x_5) ;  /* 0x000000c000007945 */ /* 0x000fe20003800200 */
[----:B------:R-:W-:Y:S01]  /*04f0*/  IMAD.MOV.U32 R29, RZ, RZ, RZ ;  /* 0x000000ffff1d7224 */ /* 0x000fe200078e00ff */
[----:B0-----:R-:W-:Y:S01]  /*0500*/  CS2R R8, SRZ ;  /* 0x0000000000087805 */ /* 0x001fe2000001ff00 */
[----:B------:R-:W-:Y:S01]  /*0510*/  IMAD.MOV.U32 R21, RZ, RZ, RZ ;  /* 0x000000ffff157224 */ /* 0x000fe200078e00ff */
[----:B------:R-:W-:Y:S06]  /*0520*/  @P2 BRA `(.L_x_6) ;  /* 0x00000000001c2947 */ /* 0x000fec0003800000 */
[C---:B------:R-:W-:Y:S01]  /*0530*/  LEA R16, P2, R17.reuse, R18, 0x3 ;  /* 0x0000001211107211 */ /* 0x040fe200078418ff */
[----:B------:R-:W-:Y:S02]  /*0540*/  IMAD.MOV.U32 R29, RZ, RZ, RZ ;  /* 0x000000ffff1d7224 */ /* 0x000fe400078e00ff */
[----:B------:R-:W-:Y:S01]  /*0550*/  IMAD.MOV.U32 R21, RZ, RZ, RZ ;  /* 0x000000ffff157224 */ /* 0x000fe200078e00ff */
[----:B------:R-:W-:-:S05]  /*0560*/  LEA.HI.X R17, R17, R19, R11, 0x3, P2 ;  /* 0x0000001311117211 */ /* 0x000fca00010f1c0b */
[----:B------:R0:W5:Y:S04]  /*0570*/  @P0 LDG.E.CONSTANT R29, desc[UR6][R16.64+-0x4] ;  /* 0xfffffc06101d0981 */ /* 0x000168000c1e9900 */
[----:B------:R0:W5:Y:S04]  /*0580*/  @!P1 LDG.E.CONSTANT R21, desc[UR6][R16.64+0x8] ;  /* 0x0000080610159981 */ /* 0x000168000c1e9900 */
[----:B------:R0:W5:Y:S02]  /*0590*/  LDG.E.64.CONSTANT R8, desc[UR6][R16.64] ;  /* 0x0000000610087981 */ /* 0x000164000c1e9b00 */
.L_x_6:
[----:B------:R-:W-:Y:S05]  /*05a0*/  BSYNC.RECONVERGENT B0 ;  /* 0x0000000000007941 */ /* 0x000fea0003800200 */
.L_x_5:
[----:B-----5:R-:W-:Y:S01]  /*05b0*/  SHF.L.W.U32.HI R25, R25, 0x1, R4 ;  /* 0x0000000119197819 */ /* 0x020fe20000010e04 */
[----:B------:R-:W1:Y:S01]  /*05c0*/  LDCU UR4, c[0x0][0x360] ;  /* 0x00006c00ff0477ac */ /* 0x000e620008000800 */
[C---:B0-----:R-:W-:Y:S02]  /*05d0*/  SHF.L.W.U32.HI R17, R4.reuse, 0x1f, R5 ;  /* 0x0000001f04117819 */ /* 0x041fe40000010e05 */
[----:B------:R-:W-:Y:S02]  /*05e0*/  SHF.L.W.U32.HI R12, R29, 0x1, R8 ;  /* 0x000000011d0c7819 */ /* 0x000fe40000010e08 */
[----:B------:R-:W-:Y:S02]  /*05f0*/  SHF.L.W.U32.HI R27, R5, 0x1f, R27 ;  /* 0x0000001f051b7819 */ /* 0x000fe40000010e1b */
[----:B------:R-:W-:Y:S02]  /*0600*/  SHF.L.W.U32.HI R14, R23, 0x1, R6 ;  /* 0x00000001170e7819 */ /* 0x000fe40000010e06 */
[----:B------:R-:W-:-:S02]  /*0610*/  SHF.L.W.U32.HI R19, R4, 0x1, R5 ;  /* 0x0000000104137819 */ /* 0x000fc40000010e05 */
[----:B------:R-:W-:Y:S02]  /*0620*/  SHF.L.W.U32.HI R29, R6, 0x1f, R7 ;  /* 0x0000001f061d7819 */ /* 0x000fe40000010e07 */
[C---:B------:R-:W-:Y:S02]  /*0630*/  LOP3.LUT R10, R17.reuse, R25, R4, 0x96, !PT ;  /* 0x00000019110a7212 */ /* 0x040fe400078e9604 */
[----:B------:R-:W-:Y:S02]  /*0640*/  LOP3.LUT R17, R17, R4, R25, 0xe8, !PT ;  /* 0x0000000411117212 */ /* 0x000fe400078ee819 */
[C---:B------:R-:W-:Y:S02]  /*0650*/  LOP3.LUT R4, R27.reuse, R19, R5, 0x96, !PT ;  /* 0x000000131b047212 */ /* 0x040fe400078e9605 */
[----:B------:R-:W-:Y:S02]  /*0660*/  LOP3.LUT R23, R12, R29, R14, 0x96, !PT ;  /* 0x0000001d0c177212 */ /* 0x000fe400078e960e */
[----:B------:R-:W-:-:S02]  /*0670*/  LOP3.LUT R19, R27, R5, R19, 0xe8, !PT ;  /* 0x000000051b137212 */ /* 0x000fc400078ee813 */
[----:B------:R-:W-:Y:S02]  /*0680*/  LOP3.LUT R14, R12, R29, R14, 0xe8, !PT ;  /* 0x0000001d0c0e7212 */ /* 0x000fe400078ee80e */
[----:B------:R-:W-:Y:S02]  /*0690*/  SHF.L.W.U32.HI R5, R8, 0x1f, R9 ;  /* 0x0000001f08057819 */ /* 0x000fe40000010e09 */
[----:B------:R-:W-:Y:S02]  /*06a0*/  SHF.L.W.U32.HI R12, R7, 0x1f, R15 ;  /* 0x0000001f070c7819 */ /* 0x000fe40000010e0f */
[----:B------:R-:W-:Y:S02]  /*06b0*/  SHF.L.W.U32.HI R15, R6, 0x1, R7 ;  /* 0x00000001060f7819 */ /* 0x000fe40000010e07 */
[----:B------:R-:W-:Y:S02]  /*06c0*/  SHF.L.W.U32.HI R16, R8, 0x1, R9 ;  /* 0x0000000108107819 */ /* 0x000fe40000010e09 */
[----:B------:R-:W-:-:S02]  /*06d0*/  LOP3.LUT R18, R23, R5, R8, 0xf6, !PT ;  /* 0x0000000517127212 */ /* 0x000fc400078ef608 */
[----:B------:R-:W-:Y:S02]  /*06e0*/  LOP3.LUT R27, R23, R5, R8, 0x60, !PT ;  /* 0x00000005171b7212 */ /* 0x000fe400078e6008 */
[----:B------:R-:W-:Y:S02]  /*06f0*/  SHF.L.W.U32.HI R21, R9, 0x1f, R21 ;  /* 0x0000001f09157819 */ /* 0x000fe40000010e15 */
[CCC-:B------:R-:W-:Y:S02]  /*0700*/  LOP3.LUT R25, R16.reuse, R12.reuse, R15.reuse, 0x96, !PT ;  /* 0x0000000c10197212 */ /* 0x1c0fe400078e960f */
[----:B------:R-:W-:Y:S02]  /*0710*/  LOP3.LUT R15, R16, R12, R15, 0xe8, !PT ;  /* 0x0000000c100f7212 */ /* 0x000fe400078ee80f */
[----:B------:R-:W-:Y:S02]  /*0720*/  LOP3.LUT R12, R27, R18, R10, 0xf8, !PT ;  /* 0x000000121b0c7212 */ /* 0x000fe400078ef80a */
[----:B------:R-:W-:-:S02]  /*0730*/  LOP3.LUT R22, R25, R21, R9, 0xf6, !PT ;  /* 0x0000001519167212 */ /* 0x000fc400078ef609 */
[----:B------:R-:W-:Y:S02]  /*0740*/  LOP3.LUT R27, R25, R21, R9, 0x60, !PT ;  /* 0x00000015191b7212 */ /* 0x000fe400078e6009 */
[CCC-:B------:R-:W-:Y:S02]  /*0750*/  LOP3.LUT R20, R14.reuse, R5.reuse, R8.reuse, 0xf8, !PT ;  /* 0x000000050e147212 */ /* 0x1c0fe400078ef808 */
[----:B------:R-:W-:Y:S02]  /*0760*/  LOP3.LUT R18, R14, R5, R8, 0x80, !PT ;  /* 0x000000050e127212 */ /* 0x000fe400078e8008 */
[----:B------:R-:W-:Y:S02]  /*0770*/  LOP3.LUT R23, R23, R10, RZ, 0x3c, !PT ;  /* 0x0000000a17177212 */ /* 0x000fe400078e3cff */
[----:B------:R-:W-:Y:S02]  /*0780*/  LOP3.LUT R16, R25, R4, RZ, 0x3c, !PT ;  /* 0x0000000419107212 */ /* 0x000fe400078e3cff */
[----:B------:R-:W-:-:S02]  /*0790*/  LOP3.LUT R10, R27, R22, R4, 0xf8, !PT ;  /* 0x000000161b0a7212 */ /* 0x000fc400078ef804 */
[----:B------:R-:W1:Y:S01]  /*07a0*/  LDC R4, c[0x0][0x370] ;  /* 0x0000dc00ff047b82 */ /* 0x000e620000000800 */
[----:B------:R-:W-:Y:S02]  /*07b0*/  LOP3.LUT R18, R18, R20, R17, 0xf8, !PT ;  /* 0x0000001412127212 */ /* 0x000fe400078ef811 */
[----:B------:R-:W-:Y:S02]  /*07c0*/  LOP3.LUT R17, R17, R5, R8, 0x78, !PT ;  /* 0x0000000511117212 */ /* 0x000fe400078e7808 */
[CCC-:B------:R-:W-:Y:S02]  /*07d0*/  LOP3.LUT R22, R15.reuse, R21.reuse, R9.reuse, 0xf8, !PT ;  /* 0x000000150f167212 */ /* 0x1c0fe400078ef809 */
[-CC-:B------:R-:W-:Y:S02]  /*07e0*/  LOP3.LUT R20, R15, R21.reuse, R9.reuse, 0x80, !PT ;  /* 0x000000150f147212 */ /* 0x180fe400078e8009 */
[----:B------:R-:W-:Y:S02]  /*07f0*/  LOP3.LUT R24, R19, R21, R9, 0x78, !PT ;  /* 0x0000001513187212 */ /* 0x000fe400078e7809 */
[----:B------:R-:W-:-:S02]  /*0800*/  LOP3.LUT R17, R17, R14, RZ, 0x3c, !PT ;  /* 0x0000000e11117212 */ /* 0x000fc400078e3cff */
[----:B------:R-:W-:Y:S02]  /*0810*/  LOP3.LUT R8, R23, R5, R8, 0x96, !PT ;  /* 0x0000000517087212 */ /* 0x000fe400078e9608 */
[----:B------:R-:W-:Y:S02]  /*0820*/  LOP3.LUT R19, R20, R22, R19, 0xf8, !PT ;  /* 0x0000001614137212 */ /* 0x000fe400078ef813 */
[----:B------:R-:W-:Y:S02]  /*0830*/  LOP3.LUT R15, R24, R15, RZ, 0x3c, !PT ;  /* 0x0000000f180f7212 */ /* 0x000fe400078e3cff */
[----:B------:R-:W-:Y:S02]  /*0840*/  LOP3.LUT R5, R18, R17, R12, 0xf8, !PT ;  /* 0x0000001112057212 */ /* 0x000fe400078ef80c */
[----:B------:R-:W-:Y:S02]  /*0850*/  LOP3.LUT R16, R16, R21, R9, 0x96, !PT ;  /* 0x0000001510107212 */ /* 0x000fe400078e9609 */
[----:B------:R-:W-:-:S02]  /*0860*/  LOP3.LUT R9, R19, R15, R10, 0xf8, !PT ;  /* 0x0000000f13097212 */ /* 0x000fc400078ef80a */
[----:B------:R-:W-:Y:S02]  /*0870*/  LOP3.LUT R8, R8, R5, R6, 0x32, !PT ;  /* 0x0000000508087212 */ /* 0x000fe400078e3206 */
[----:B------:R-:W-:Y:S02]  /*0880*/  LEA R6, P0, R0, UR8, 0x3 ;  /* 0x0000000800067c11 */ /* 0x000fe4000f8018ff */
[----:B------:R-:W-:Y:S02]  /*0890*/  LOP3.LUT R5, R16, R9, R7, 0x32, !PT ;  /* 0x0000000910057212 */ /* 0x000fe400078e3207 */
[----:B------:R-:W-:Y:S01]  /*08a0*/  LOP3.LUT R8, R8, R17, R12, 0x60, !PT ;  /* 0x0000001108087212 */ /* 0x000fe200078e600c */
[----:B------:R-:W-:Y:S01]  /*08b0*/  IMAD.MOV.U32 R12, RZ, RZ, R0 ;  /* 0x000000ffff0c7224 */ /* 0x000fe200078e0000 */
[--C-:B------:R-:W-:Y:S02]  /*08c0*/  LEA.HI.X R7, R0, UR9, R13.reuse, 0x3, P0 ;  /* 0x0000000900077c11 */ /* 0x100fe400080f1c0d */
[----:B------:R-:W-:Y:S01]  /*08d0*/  LOP3.LUT R9, R5, R15, R10, 0x60, !PT ;  /* 0x0000000f05097212 */ /* 0x000fe200078e600a */
[----:B-1----:R-:W-:-:S04]  /*08e0*/  IMAD.WIDE.U32 R12, R4, UR4, R12 ;  /* 0x00000004040c7c25 */ /* 0x002fc8000f8e000c */
[----:B------:R4:W-:Y:S01]  /*08f0*/  STG.E.64 desc[UR6][R6.64], R8 ;  /* 0x0000000806007986 */ /* 0x0009e2000c101b06 */
[----:B------:R-:W-:Y:S01]  /*0900*/  ISETP.GE.U32.AND P0, PT, R12, R2, PT ;  /* 0x000000020c00720c */ /* 0x000fe20003f06070 */
[----:B------:R-:W-:-:S03]  /*0910*/  IMAD.MOV.U32 R0, RZ, RZ, R12 ;  /* 0x000000ffff007224 */ /* 0x000fc600078e000c */
[----:B------:R-:W-:-:S13]  /*0920*/  ISETP.GE.U32.AND.EX P0, PT, R13, R3, PT, P0 ;  /* 0x000000030d00720c */ /* 0x000fda0003f06100 */
[----:B----4-:R-:W-:Y:S05]  /*0930*/  @!P0 BRA `(.L_x_7) ;  /* 0xfffffff400f08947 */ /* 0x010fea000383ffff */
[----:B------:R-:W-:Y:S05]  /*0940*/  EXIT ;  /* 0x000000000000794d */ /* 0x000fea0003800000 */
        .weak           $__internal_0_$__cuda_sm20_div_u64
        .type           $__internal_0_$__cuda_sm20_div_u64,@function
        .size           $__internal_0_$__cuda_sm20_div_u64,(.L_x_9 - $__internal_0_$__cuda_sm20_div_u64)
$__internal_0_$__cuda_sm20_div_u64:
[----:B------:R-:W0:Y:S02]  /*0950*/  LDCU UR4, c[0x0][0x390] ;  /* 0x00007200ff0477ac */ /* 0x000e240008000800 */
[----:B0-----:R-:W-:-:S04]  /*0960*/  IMAD.U32 R10, RZ, RZ, UR4 ;  /* 0x00000004ff0a7e24 */ /* 0x001fc8000f8e00ff */
[----:B------:R-:W0:Y:S08]  /*0970*/  I2F.U64.RP R5, R10 ;  /* 0x0000000a00057312 */ /* 0x000e300000309000 */
[----:B0-----:R-:W0:Y:S02]  /*0980*/  MUFU.RCP R5, R5 ;  /* 0x0000000500057308 */ /* 0x001e240000001000 */
[----:B0-----:R-:W-:-:S06]  /*0990*/  VIADD R6, R5, 0x1ffffffe ;  /* 0x1ffffffe05067836 */ /* 0x001fcc0000000000 */
[----:B------:R-:W0:Y:S02]  /*09a0*/  F2I.U64.TRUNC R6, R6 ;  /* 0x0000000600067311 */ /* 0x000e24000020d800 */
[----:B0-----:R-:W-:-:S04]  /*09b0*/  IMAD.WIDE.U32 R8, R6, UR4, RZ ;  /* 0x0000000406087c25 */ /* 0x001fc8000f8e00ff */
[----:B------:R-:W-:Y:S01]  /*09c0*/  IMAD R9, R6, R11, R9 ;  /* 0x0000000b06097224 */ /* 0x000fe200078e0209 */
[----:B------:R-:W-:-:S03]  /*09d0*/  IADD3 R15, P0, PT, RZ, -R8, RZ ;  /* 0x80000008ff0f7210 */ /* 0x000fc60007f1e0ff */
[----:B------:R-:W-:Y:S02]  /*09e0*/  IMAD R9, R7, UR4, R9 ;  /* 0x0000000407097c24 */ /* 0x000fe4000f8e0209 */
[----:B------:R-:W-:-:S04]  /*09f0*/  IMAD.HI.U32 R8, R6, R15, RZ ;  /* 0x0000000f06087227 */ /* 0x000fc800078e00ff */
[----:B------:R-:W-:Y:S02]  /*0a00*/  IMAD.X R17, RZ, RZ, ~R9, P0 ;  /* 0x000000ffff117224 */ /* 0x000fe400000e0e09 */
[----:B------:R-:W-:Y:S02]  /*0a10*/  IMAD.MOV.U32 R9, RZ, RZ, R6 ;  /* 0x000000ffff097224 */ /* 0x000fe400078e0006 */
[-C--:B------:R-:W-:Y:S02]  /*0a20*/  IMAD R19, R7, R17.reuse, RZ ;  /* 0x0000001107137224 */ /* 0x080fe400078e02ff */
[----:B------:R-:W-:-:S04]  /*0a30*/  IMAD.WIDE.U32 R8, P0, R6, R17, R8 ;  /* 0x0000001106087225 */ /* 0x000fc80007800008 */
[----:B------:R-:W-:-:S04]  /*0a40*/  IMAD.HI.U32 R5, R7, R17, RZ ;  /* 0x0000001107057227 */ /* 0x000fc800078e00ff */
[----:B------:R-:W-:-:S04]  /*0a50*/  IMAD.HI.U32 R8, P1, R7, R15, R8 ;  /* 0x0000000f07087227 */ /* 0x000fc80007820008 */
[----:B------:R-:W-:Y:S01]  /*0a60*/  IMAD.X R5, R5, 0x1, R7, P0 ;  /* 0x0000000105057824 */ /* 0x000fe200000e0607 */
[----:B------:R-:W-:-:S04]  /*0a70*/  IADD3 R9, P2, PT, R19, R8, RZ ;  /* 0x0000000813097210 */ /* 0x000fc80007f5e0ff */
[----:B------:R-:W-:Y:S01]  /*0a80*/  IADD3.X R5, PT, PT, RZ, RZ, R5, P2, P1 ;  /* 0x000000ffff057210 */ /* 0x000fe200017e2405 */
[----:B------:R-:W-:-:S04]  /*0a90*/  IMAD.WIDE.U32 R6, R9, UR4, RZ ;  /* 0x0000000409067c25 */ /* 0x000fc8000f8e00ff */
[----:B------:R-:W-:Y:S01]  /*0aa0*/  IMAD R8, R9, R11, R7 ;  /* 0x0000000b09087224 */ /* 0x000fe200078e0207 */
[----:B------:R-:W-:-:S03]  /*0ab0*/  IADD3 R7, P0, PT, RZ, -R6, RZ ;  /* 0x80000006ff077210 */ /* 0x000fc60007f1e0ff */
[----:B------:R-:W-:Y:S02]  /*0ac0*/  IMAD R6, R5, UR4, R8 ;  /* 0x0000000405067c24 */ /* 0x000fe4000f8e0208 */
[----:B------:R-:W-:-:S04]  /*0ad0*/  IMAD.HI.U32 R8, R9, R7, RZ ;  /* 0x0000000709087227 */ /* 0x000fc800078e00ff */
[----:B------:R-:W-:-:S04]  /*0ae0*/  IMAD.X R6, RZ, RZ, ~R6, P0 ;  /* 0x000000ffff067224 */ /* 0x000fc800000e0e06 */
[----:B------:R-:W-:-:S04]  /*0af0*/  IMAD.WIDE.U32 R8, P0, R9, R6, R8 ;  /* 0x0000000609087225 */ /* 0x000fc80007800008 */
[C---:B------:R-:W-:Y:S02]  /*0b00*/  IMAD R10, R5.reuse, R6, RZ ;  /* 0x00000006050a7224 */ /* 0x040fe400078e02ff */
[----:B------:R-:W-:-:S04]  /*0b10*/  IMAD.HI.U32 R9, P1, R5, R7, R8 ;  /* 0x0000000705097227 */ /* 0x000fc80007820008 */
[----:B------:R-:W-:Y:S01]  /*0b20*/  IMAD.HI.U32 R6, R5, R6, RZ ;  /* 0x0000000605067227 */ /* 0x000fe200078e00ff */
[----:B------:R-:W-:-:S03]  /*0b30*/  IADD3 R9, P2, PT, R10, R9, RZ ;  /* 0x000000090a097210 */ /* 0x000fc60007f5e0ff */
[----:B------:R-:W-:Y:S02]  /*0b40*/  IMAD.X R5, R6, 0x1, R5, P0 ;  /* 0x0000000106057824 */ /* 0x000fe400000e0605 */
[----:B------:R-:W-:-:S03]  /*0b50*/  IMAD.HI.U32 R6, R9, R0, RZ ;  /* 0x0000000009067227 */ /* 0x000fc600078e00ff */
[----:B------:R-:W-:Y:S01]  /*0b60*/  IADD3.X R5, PT, PT, RZ, RZ, R5, P2, P1 ;  /* 0x000000ffff057210 */ /* 0x000fe200017e2405 */
[----:B------:R-:W-:Y:S02]  /*0b70*/  IMAD.MOV.U32 R7, RZ, RZ, RZ ;  /* 0x000000ffff077224 */ /* 0x000fe400078e00ff */
[----:B------:R-:W-:-:S04]  /*0b80*/  IMAD.WIDE.U32 R6, R9, R13, R6 ;  /* 0x0000000d09067225 */ /* 0x000fc800078e0006 */
[C---:B------:R-:W-:Y:S02]  /*0b90*/  IMAD R9, R5.reuse, R13, RZ ;  /* 0x0000000d05097224 */ /* 0x040fe400078e02ff */
[----:B------:R-:W-:-:S04]  /*0ba0*/  IMAD.HI.U32 R6, P0, R5, R0, R6 ;  /* 0x0000000005067227 */ /* 0x000fc80007800006 */
[----:B------:R-:W-:Y:S01]  /*0bb0*/  IMAD.HI.U32 R5, R5, R13, RZ ;  /* 0x0000000d05057227 */ /* 0x000fe200078e00ff */
[----:B------:R-:W-:-:S03]  /*0bc0*/  IADD3 R8, P1, PT, R9, R6, RZ ;  /* 0x0000000609087210 */ /* 0x000fc60007f3e0ff */
[----:B------:R-:W-:Y:S02]  /*0bd0*/  IMAD.X R5, RZ, RZ, R5, P0 ;  /* 0x000000ffff057224 */ /* 0x000fe400000e0605 */
[----:B------:R-:W-:-:S04]  /*0be0*/  IMAD.WIDE.U32 R6, R8, UR4, RZ ;  /* 0x0000000408067c25 */ /* 0x000fc8000f8e00ff */
[----:B------:R-:W-:Y:S02]  /*0bf0*/  IMAD.X R5, RZ, RZ, R5, P1 ;  /* 0x000000ffff057224 */ /* 0x000fe400008e0605 */
[----:B------:R-:W-:Y:S01]  /*0c00*/  IMAD R10, R8, R11, R7 ;  /* 0x0000000b080a7224 */ /* 0x000fe200078e0207 */
[----:B------:R-:W-:-:S03]  /*0c10*/  IADD3 R7, P1, PT, -R6, R0, RZ ;  /* 0x0000000006077210 */ /* 0x000fc60007f3e1ff */
[----:B------:R-:W-:Y:S01]  /*0c20*/  IMAD R10, R5, UR4, R10 ;  /* 0x00000004050a7c24 */ /* 0x000fe2000f8e020a */
[----:B------:R-:W-:Y:S01]  /*0c30*/  ISETP.GE.U32.AND P0, PT, R7, UR4, PT ;  /* 0x0000000407007c0c */ /* 0x000fe2000bf06070 */
[----:B------:R-:W-:Y:S02]  /*0c40*/  VIADD R5, R8, 0x1 ;  /* 0x0000000108057836 */ /* 0x000fe40000000000 */
[----:B------:R-:W-:Y:S01]  /*0c50*/  IMAD.X R12, R13, 0x1, ~R10, P1 ;  /* 0x000000010d0c7824 */ /* 0x000fe200008e0e0a */
[----:B------:R-:W-:-:S04]  /*0c60*/  IADD3 R6, P1, PT, R7, -UR4, RZ ;  /* 0x8000000407067c10 */ /* 0x000fc8000ff3e0ff */
[C---:B------:R-:W-:Y:S01]  /*0c70*/  ISETP.GE.U32.AND.EX P0, PT, R12.reuse, R11, PT, P0 ;  /* 0x0000000b0c00720c */ /* 0x040fe20003f06100 */
[----:B------:R-:W-:Y:S01]  /*0c80*/  IMAD.X R10, R12, 0x1, ~R11, P1 ;  /* 0x000000010c0a7824 */ /* 0x000fe200008e0e0b */
[----:B------:R-:W-:Y:S02]  /*0c90*/  ISETP.NE.U32.AND P1, PT, RZ, UR4, PT ;  /* 0x00000004ff007c0c */ /* 0x000fe4000bf25070 */
[----:B------:R-:W-:Y:S02]  /*0ca0*/  SEL R6, R6, R7, P0 ;  /* 0x0000000706067207 */ /* 0x000fe40000000000 */
[----:B------:R-:W-:Y:S02]  /*0cb0*/  SEL R5, R5, R8, P0 ;  /* 0x0000000805057207 */ /* 0x000fe40000000000 */
[----:B------:R-:W-:Y:S02]  /*0cc0*/  SEL R10, R10, R12, P0 ;  /* 0x0000000c0a0a7207 */ /* 0x000fe40000000000 */
[----:B------:R-:W-:Y:S01]  /*0cd0*/  ISETP.GE.U32.AND P0, PT, R6, UR4, PT ;  /* 0x0000000406007c0c */ /* 0x000fe2000bf06070 */
[----:B------:R-:W-:Y:S01]  /*0ce0*/  VIADD R6, R5, 0x1 ;  /* 0x0000000105067836 */ /* 0x000fe20000000000 */
[----:B------:R-:W-:-:S02]  /*0cf0*/  ISETP.NE.AND.EX P1, PT, R11, RZ, PT, P1 ;  /* 0x000000ff0b00720c */ /* 0x000fc40003f25310 */
[----:B------:R-:W-:-:S04]  /*0d00*/  ISETP.GE.U32.AND.EX P0, PT, R10, R11, PT, P0 ;  /* 0x0000000b0a00720c */ /* 0x000fc80003f06100 */
[----:B------:R-:W-:Y:S01]  /*0d10*/  SEL R6, R6, R5, P0 ;  /* 0x0000000506067207 */ /* 0x000fe20000000000 */
[----:B------:R-:W-:-:S03]  /*0d20*/  IMAD.MOV.U32 R5, RZ, RZ, 0x0 ;  /* 0x00000000ff057424 */ /* 0x000fc600078e00ff */
[----:B------:R-:W-:Y:S01]  /*0d30*/  SEL R6, R6, 0xffffffff, P1 ;  /* 0xffffffff06067807 */ /* 0x000fe20000800000 */
[----:B------:R-:W-:Y:S06]  /*0d40*/  RET.REL.NODEC R4 `(_Z19game_of_life_kernelPKmPmii) ;  /* 0xfffffff004ac7950 */ /* 0x000fec0003c3ffff */
.L_x_8:
[----:B------:R-:W-:-:S00]  /*0d50*/  BRA `(.L_x_8) ;  /* 0xfffffffc00fc7947 */ /* 0x000fc0000383ffff */
[----:B------:R-:W-:-:S00]  /*0d60*/  NOP ;  /* 0x0000000000007918 */ /* 0x000fc00000000000 */
        /* <DEDUP_REMOVED lines=9> */
.L_x_9:


//--------------------- .nv.shared.reserved.0     --------------------------
	.section	.nv.shared.reserved.0,"aw",@nobits
	.weak		__nv_reservedSMEM_offset_0_alias
	.size		__nv_reservedSMEM_offset_0_alias, 0, 64
	.other		__nv_reservedSMEM_offset_0_alias,@"STO_CUDA_RESERVED_SHARED STV_DEFAULT"
__nv_reservedSMEM_offset_0_alias:
	.zero		0
	.zero		64


//--------------------- .nv.constant0._Z19game_of_life_kernelPKmPmii --------------------------
	.section	.nv.constant0._Z19game_of_life_kernelPKmPmii,"a",@progbits
	.sectionflags	@""
	.align	4
.nv.constant0._Z19game_of_life_kernelPKmPmii:
	.zero		920


//--------------------- SYMBOLS --------------------------

	.type		.nv.reservedSmem.offset0,@object
	.size		.nv.reservedSmem.offset0,0x4
